//
// Generated by NVIDIA NVVM Compiler
//
// Compiler Build ID: CL-36424714
// Cuda compilation tools, release 13.0, V13.0.88
// Based on NVVM 20.0.0
//

.version 9.0
.target sm_100
.address_size 64

	// .globl	_Z10bitreversePv

.visible .entry _Z10bitreversePv(
	.param .u64 .ptr .align 1 _Z10bitreversePv_param_0
)
{
	.reg .b32 	%r<18>;
	.reg .b64 	%rd<5>;

	ld.param.u64 	%rd1, [_Z10bitreversePv_param_0];
	cvta.to.global.u64 	%rd2, %rd1;
	mov.u32 	%r1, %tid.x;
	mul.wide.u32 	%rd3, %r1, 4;
	add.s64 	%rd4, %rd2, %rd3;
	ld.global.u32 	%r2, [%rd4];
	shr.u32 	%r3, %r2, 4;
	and.b32  	%r4, %r3, 252645135;
	shl.b32 	%r5, %r2, 4;
	and.b32  	%r6, %r5, -252645136;
	or.b32  	%r7, %r4, %r6;
	shr.u32 	%r8, %r7, 2;
	and.b32  	%r9, %r8, 858993459;
	shl.b32 	%r10, %r7, 2;
	and.b32  	%r11, %r10, -858993460;
	or.b32  	%r12, %r9, %r11;
	shr.u32 	%r13, %r12, 1;
	and.b32  	%r14, %r13, 1431655765;
	shl.b32 	%r15, %r12, 1;
	and.b32  	%r16, %r15, -1431655766;
	or.b32  	%r17, %r14, %r16;
	st.global.u32 	[%rd4], %r17;
	ret;

}
	// .globl	_Z3addPiS_S_
.visible .entry _Z3addPiS_S_(
	.param .u64 .ptr .align 1 _Z3addPiS_S__param_0,
	.param .u64 .ptr .align 1 _Z3addPiS_S__param_1,
	.param .u64 .ptr .align 1 _Z3addPiS_S__param_2
)
{
	.reg .b32 	%r<8>;
	.reg .b64 	%rd<11>;

	ld.param.u64 	%rd1, [_Z3addPiS_S__param_0];
	ld.param.u64 	%rd2, [_Z3addPiS_S__param_1];
	ld.param.u64 	%rd3, [_Z3addPiS_S__param_2];
	cvta.to.global.u64 	%rd4, %rd3;
	cvta.to.global.u64 	%rd5, %rd2;
	cvta.to.global.u64 	%rd6, %rd1;
	mov.u32 	%r1, %tid.x;
	mov.u32 	%r2, %ctaid.x;
	mov.u32 	%r3, %ntid.x;
	mad.lo.s32 	%r4, %r2, %r3, %r1;
	mul.wide.s32 	%rd7, %r4, 4;
	add.s64 	%rd8, %rd6, %rd7;
	ld.global.u32 	%r5, [%rd8];
	add.s64 	%rd9, %rd5, %rd7;
	ld.global.u32 	%r6, [%rd9];
	add.s32 	%r7, %r6, %r5;
	add.s64 	%rd10, %rd4, %rd7;
	st.global.u32 	[%rd10], %r7;
	ret;

}


// ===== COMPILED SASS (sm_100) =====

	.target	sm_100

	.elftype	@"ET_EXEC"


//--------------------- .note.nv.tkinfo           --------------------------
	.section	.note.nv.tkinfo,"",@"SHT_NOTE"
	.sectionflags	@"SHF_NOTE_NV_TKINFO"
	.tkinfo
        /*0018*/ 	.word	0x00000002
        /*0030*/ 	.string	""
        /*0030*/ 	.string	"ptxas"
        /*0030*/ 	.string	"Cuda compilation tools, release 13.0, V13.0.88"
        /*0030*/ 	.string	"Build cuda_13.0.r13.0/compiler.36424714_0"
        /*0030*/ 	.string	"-arch sm_100 -m 64 "



//--------------------- .note.nv.cuinfo           --------------------------
	.section	.note.nv.cuinfo,"",@"SHT_NOTE"
	.sectionflags	@"SHF_NOTE_NV_CUINFO"
        /*0018*/ 	.short	0x0002
        /*001a*/ 	.short	0x0064
        /*001c*/ 	.short	0x0082
	.zero		2


//--------------------- .nv.info                  --------------------------
	.section	.nv.info,"",@"SHT_CUDA_INFO"
	.align	4


	//----- nvinfo : EIATTR_REGCOUNT
	.align		4
        /*0000*/ 	.byte	0x04, 0x2f
        /*0002*/ 	.short	(.L_1 - .L_0)
	.align		4
.L_0:
        /*0004*/ 	.word	index@(_Z10bitreversePv)
        /*0008*/ 	.word	0x00000008


	//----- nvinfo : EIATTR_FRAME_SIZE
	.align		4
.L_1:
        /*000c*/ 	.byte	0x04, 0x11
        /*000e*/ 	.short	(.L_3 - .L_2)
	.align		4
.L_2:
        /*0010*/ 	.word	index@(_Z10bitreversePv)
        /*0014*/ 	.word	0x00000000


	//----- nvinfo : EIATTR_REGCOUNT
	.align		4
.L_3:
        /*0018*/ 	.byte	0x04, 0x2f
        /*001a*/ 	.short	(.L_5 - .L_4)
	.align		4
.L_4:
        /*001c*/ 	.word	index@(_Z3addPiS_S_)
        /*0020*/ 	.word	0x0000000c


	//----- nvinfo : EIATTR_FRAME_SIZE
	.align		4
.L_5:
        /*0024*/ 	.byte	0x04, 0x11
        /*0026*/ 	.short	(.L_7 - .L_6)
	.align		4
.L_6:
        /*0028*/ 	.word	index@(_Z3addPiS_S_)
        /*002c*/ 	.word	0x00000000


	//----- nvinfo : EIATTR_MIN_STACK_SIZE
	.align		4
.L_7:
        /*0030*/ 	.byte	0x04, 0x12
        /*0032*/ 	.short	(.L_9 - .L_8)
	.align		4
.L_8:
        /*0034*/ 	.word	index@(_Z3addPiS_S_)
        /*0038*/ 	.word	0x00000000


	//----- nvinfo : EIATTR_MIN_STACK_SIZE
	.align		4
.L_9:
        /*003c*/ 	.byte	0x04, 0x12
        /*003e*/ 	.short	(.L_11 - .L_10)
	.align		4
.L_10:
        /*0040*/ 	.word	index@(_Z10bitreversePv)
        /*0044*/ 	.word	0x00000000
.L_11:


//--------------------- .nv.compat                --------------------------
	.section	.nv.compat,"",@"SHT_CUDA_COMPAT_INFO"
	.align	4
        /*0000*/ 	.byte	0x02, 0x09, 0x00, 0x00, 0x02, 0x02, 0x01, 0x00, 0x02, 0x05, 0x05, 0x00, 0x03, 0x07, 0x01, 0x01
        /*0010*/ 	.byte	0x02, 0x03, 0x00, 0x00, 0x02, 0x06, 0x01, 0x00, 0x04, 0x0b, 0x08, 0x00, 0x09, 0x00, 0x00, 0x00
        /*0020*/ 	.byte	0x00, 0x00, 0x00, 0x00


//--------------------- .nv.info._Z3addPiS_S_     --------------------------
	.section	.nv.info._Z3addPiS_S_,"",@"SHT_CUDA_INFO"
	.sectionflags	@""
	.align	4


	//----- nvinfo : EIATTR_CUDA_API_VERSION
	.align		4
        /*0000*/ 	.byte	0x04, 0x37
        /*0002*/ 	.short	(.L_13 - .L_12)
.L_12:
        /*0004*/ 	.word	0x00000082


	//----- nvinfo : EIATTR_KPARAM_INFO
	.align		4
.L_13:
        /*0008*/ 	.byte	0x04, 0x17
        /*000a*/ 	.short	(.L_15 - .L_14)
.L_14:
        /*000c*/ 	.word	0x00000000
        /*0010*/ 	.short	0x0002
        /*0012*/ 	.short	0x0010
        /*0014*/ 	.byte	0x00, 0xf5, 0x21, 0x00


	//----- nvinfo : EIATTR_KPARAM_INFO
	.align		4
.L_15:
        /*0018*/ 	.byte	0x04, 0x17
        /*001a*/ 	.short	(.L_17 - .L_16)
.L_16:
        /*001c*/ 	.word	0x00000000
        /*0020*/ 	.short	0x0001
        /*0022*/ 	.short	0x0008
        /*0024*/ 	.byte	0x00, 0xf5, 0x21, 0x00


	//----- nvinfo : EIATTR_KPARAM_INFO
	.align		4
.L_17:
        /*0028*/ 	.byte	0x04, 0x17
        /*002a*/ 	.short	(.L_19 - .L_18)
.L_18:
        /*002c*/ 	.word	0x00000000
        /*0030*/ 	.short	0x0000
        /*0032*/ 	.short	0x0000
        /*0034*/ 	.byte	0x00, 0xf5, 0x21, 0x00


	//----- nvinfo : EIATTR_SPARSE_MMA_MASK
	.align		4
.L_19:
        /*0038*/ 	.byte	0x03, 0x50
        /*003a*/ 	.short	0x0000


	//----- nvinfo : EIATTR_MAXREG_COUNT
	.align		4
        /*003c*/ 	.byte	0x03, 0x1b
        /*003e*/ 	.short	0x00ff


	//----- nvinfo : EIATTR_MERCURY_ISA_VERSION
	.align		4
        /*0040*/ 	.byte	0x03, 0x5f
        /*0042*/ 	.short	0x0101


	//----- nvinfo : EIATTR_VRC_CTA_INIT_COUNT
	.align		4
        /*0044*/ 	.byte	0x02, 0x4a
	.zero		1
	.zero		1


	//----- nvinfo : EIATTR_EXIT_INSTR_OFFSETS
	.align		4
        /*0048*/ 	.byte	0x04, 0x1c
        /*004a*/ 	.short	(.L_21 - .L_20)


	//   ....[0]....
.L_20:
        /*004c*/ 	.word	0x00000100


	//----- nvinfo : EIATTR_CBANK_PARAM_SIZE
	.align		4
.L_21:
        /*0050*/ 	.byte	0x03, 0x19
        /*0052*/ 	.short	0x0018


	//----- nvinfo : EIATTR_PARAM_CBANK
	.align		4
        /*0054*/ 	.byte	0x04, 0x0a
        /*0056*/ 	.short	(.L_23 - .L_22)
	.align		4
.L_22:
        /*0058*/ 	.word	index@(.nv.constant0._Z3addPiS_S_)
        /*005c*/ 	.short	0x0380
        /*005e*/ 	.short	0x0018


	//----- nvinfo : EIATTR_SW_WAR
	.align		4
.L_23:
        /*0060*/ 	.byte	0x04, 0x36
        /*0062*/ 	.short	(.L_25 - .L_24)
.L_24:
        /*0064*/ 	.word	0x00000008
.L_25:


//--------------------- .nv.info._Z10bitreversePv --------------------------
	.section	.nv.info._Z10bitreversePv,"",@"SHT_CUDA_INFO"
	.sectionflags	@""
	.align	4


	//----- nvinfo : EIATTR_CUDA_API_VERSION
	.align		4
        /*0000*/ 	.byte	0x04, 0x37
        /*0002*/ 	.short	(.L_27 - .L_26)
.L_26:
        /*0004*/ 	.word	0x00000082


	//----- nvinfo : EIATTR_KPARAM_INFO
	.align		4
.L_27:
        /*0008*/ 	.byte	0x04, 0x17
        /*000a*/ 	.short	(.L_29 - .L_28)
.L_28:
        /*000c*/ 	.word	0x00000000
        /*0010*/ 	.short	0x0000
        /*0012*/ 	.short	0x0000
        /*0014*/ 	.byte	0x00, 0xf5, 0x21, 0x00


	//----- nvinfo : EIATTR_SPARSE_MMA_MASK
	.align		4
.L_29:
        /*0018*/ 	.byte	0x03, 0x50
        /*001a*/ 	.short	0x0000


	//----- nvinfo : EIATTR_MAXREG_COUNT
	.align		4
        /*001c*/ 	.byte	0x03, 0x1b
        /*001e*/ 	.short	0x00ff


	//----- nvinfo : EIATTR_MERCURY_ISA_VERSION
	.align		4
        /*0020*/ 	.byte	0x03, 0x5f
        /*0022*/ 	.short	0x0101


	//----- nvinfo : EIATTR_VRC_CTA_INIT_COUNT
	.align		4
        /*0024*/ 	.byte	0x02, 0x4a
	.zero		1
	.zero		1


	//----- nvinfo : EIATTR_EXIT_INSTR_OFFSETS
	.align		4
        /*0028*/ 	.byte	0x04, 0x1c
        /*002a*/ 	.short	(.L_31 - .L_30)


	//   ....[0]....
.L_30:
        /*002c*/ 	.word	0x00000130


	//----- nvinfo : EIATTR_CBANK_PARAM_SIZE
	.align		4
.L_31:
        /*0030*/ 	.byte	0x03, 0x19
        /*0032*/ 	.short	0x0008


	//----- nvinfo : EIATTR_PARAM_CBANK
	.align		4
        /*0034*/ 	.byte	0x04, 0x0a
        /*0036*/ 	.short	(.L_33 - .L_32)
	.align		4
.L_32:
        /*0038*/ 	.word	index@(.nv.constant0._Z10bitreversePv)
        /*003c*/ 	.short	0x0380
        /*003e*/ 	.short	0x0008


	//----- nvinfo : EIATTR_SW_WAR
	.align		4
.L_33:
        /*0040*/ 	.byte	0x04, 0x36
        /*0042*/ 	.short	(.L_35 - .L_34)
.L_34:
        /*0044*/ 	.word	0x00000008
.L_35:


//--------------------- .nv.callgraph             --------------------------
	.section	.nv.callgraph,"",@"SHT_CUDA_CALLGRAPH"
	.align	4
	.sectionentsize	8
	.align		4
        /*0000*/ 	.word	0x00000000
	.align		4
        /*0004*/ 	.word	0xffffffff
	.align		4
        /*0008*/ 	.word	0x00000000
	.align		4
        /*000c*/ 	.word	0xfffffffe
	.align		4
        /*0010*/ 	.word	0x00000000
	.align		4
        /*0014*/ 	.word	0xfffffffd
	.align		4
        /*0018*/ 	.word	0x00000000
	.align		4
        /*001c*/ 	.word	0xfffffffc


//--------------------- .text._Z3addPiS_S_        --------------------------
	.section	.text._Z3addPiS_S_,"ax",@progbits
	.align	128
        .global         _Z3addPiS_S_
        .type           _Z3addPiS_S_,@function
        .size           _Z3addPiS_S_,(.L_x_2 - _Z3addPiS_S_)
        .other          _Z3addPiS_S_,@"STO_CUDA_ENTRY STV_DEFAULT"
_Z3addPiS_S_:
.text._Z3addPiS_S_:
[----:B------:R-:W-:Y:S01]  /*0000*/  LDC R1, c[0x0][0x37c] ;  /* 0x0000df00ff017b82 */ /* 0x000fe20000000800 */
[----:B------:R-:W0:Y:S07]  /*0010*/  S2R R9, SR_TID.X ;  /* 0x0000000000097919 */ /* 0x000e2e0000002100 */
[----:B------:R-:W0:Y:S01]  /*0020*/  S2UR UR6, SR_CTAID.X ;  /* 0x00000000000679c3 */ /* 0x000e220000002500 */
[----:B------:R-:W1:Y:S07]  /*0030*/  LDCU.64 UR4, c[0x0][0x358] ;  /* 0x00006b00ff0477ac */ /* 0x000e6e0008000a00 */
[----:B------:R-:W0:Y:S08]  /*0040*/  LDC R0, c[0x0][0x360] ;  /* 0x0000d800ff007b82 */ /* 0x000e300000000800 */
[----:B------:R-:W2:Y:S08]  /*0050*/  LDC.64 R2, c[0x0][0x380] ;  /* 0x0000e000ff027b82 */ /* 0x000eb00000000a00 */
[----:B------:R-:W3:Y:S01]  /*0060*/  LDC.64 R4, c[0x0][0x388] ;  /* 0x0000e200ff047b82 */ /* 0x000ee20000000a00 */
[----:B0-----:R-:W-:-:S07]  /*0070*/  IMAD R9, R0, UR6, R9 ;  /* 0x0000000600097c24 */ /* 0x001fce000f8e0209 */
[----:B------:R-:W0:Y:S01]  /*0080*/  LDC.64 R6, c[0x0][0x390] ;  /* 0x0000e400ff067b82 */ /* 0x000e220000000a00 */
[----:B--2---:R-:W-:-:S06]  /*0090*/  IMAD.WIDE R2, R9, 0x4, R2 ;  /* 0x0000000409027825 */ /* 0x004fcc00078e0202 */
[----:B-1----:R-:W2:Y:S01]  /*00a0*/  LDG.E R2, desc[UR4][R2.64] ;  /* 0x0000000402027981 */ /* 0x002ea2000c1e1900 */
[----:B---3--:R-:W-:-:S06]  /*00b0*/  IMAD.WIDE R4, R9, 0x4, R4 ;  /* 0x0000000409047825 */ /* 0x008fcc00078e0204 */
[----:B------:R-:W2:Y:S01]  /*00c0*/  LDG.E R5, desc[UR4][R4.64] ;  /* 0x0000000404057981 */ /* 0x000ea2000c1e1900 */
[----:B0-----:R-:W-:Y:S01]  /*00d0*/  IMAD.WIDE R6, R9, 0x4, R6 ;  /* 0x0000000409067825 */ /* 0x001fe200078e0206 */
[----:B--2---:R-:W-:-:S05]  /*00e0*/  IADD3 R9, PT, PT, R2, R5, RZ ;  /* 0x0000000502097210 */ /* 0x004fca0007ffe0ff */
[----:B------:R-:W-:Y:S01]  /*00f0*/  STG.E desc[UR4][R6.64], R9 ;  /* 0x0000000906007986 */ /* 0x000fe2000c101904 */
[----:B------:R-:W-:Y:S05]  /*0100*/  EXIT ;  /* 0x000000000000794d */ /* 0x000fea0003800000 */
.L_x_0:
[----:B------:R-:W-:-:S00]  /*0110*/  BRA `(.L_x_0) ;  /* 0xfffffffc00fc7947 */ /* 0x000fc0000383ffff */
[----:B------:R-:W-:-:S00]  /*0120*/  NOP ;  /* 0x0000000000007918 */ /* 0x000fc00000000000 */
        /* <DEDUP_REMOVED lines=13> */
.L_x_2:


//--------------------- .text._Z10bitreversePv    --------------------------
	.section	.text._Z10bitreversePv,"ax",@progbits
	.align	128
        .global         _Z10bitreversePv
        .type           _Z10bitreversePv,@function
        .size           _Z10bitreversePv,(.L_x_3 - _Z10bitreversePv)
        .other          _Z10bitreversePv,@"STO_CUDA_ENTRY STV_DEFAULT"
_Z10bitreversePv:
.text._Z10bitreversePv:
[----:B------:R-:W-:Y:S01]  /*0000*/  LDC R1, c[0x0][0x37c] ;  /* 0x0000df00ff017b82 */ /* 0x000fe20000000800 */
[----:B------:R-:W0:Y:S07]  /*0010*/  S2R R5, SR_TID.X ;  /* 0x0000000000057919 */ /* 0x000e2e0000002100 */
[----:B------:R-:W0:Y:S01]  /*0020*/  LDC.64 R2, c[0x0][0x380] ;  /* 0x0000e000ff027b82 */ /* 0x000e220000000a00 */
[----:B------:R-:W1:Y:S01]  /*0030*/  LDCU.64 UR4, c[0x0][0x358] ;  /* 0x00006b00ff0477ac */ /* 0x000e620008000a00 */
[----:B0-----:R-:W-:-:S05]  /*0040*/  IMAD.WIDE.U32 R2, R5, 0x4, R2 ;  /* 0x0000000405027825 */ /* 0x001fca00078e0002 */
[----:B-1----:R-:W2:Y:S02]  /*0050*/  LDG.E R0, desc[UR4][R2.64] ;  /* 0x0000000402007981 */ /* 0x002ea4000c1e1900 */
[----:B--2---:R-:W-:Y:S01]  /*0060*/  SHF.R.U32.HI R4, RZ, 0x4, R0 ;  /* 0x00000004ff047819 */ /* 0x004fe20000011600 */
[----:B------:R-:W-:-:S03]  /*0070*/  IMAD.SHL.U32 R5, R0, 0x10, RZ ;  /* 0x0000001000057824 */ /* 0x000fc600078e00ff */
[----:B------:R-:W-:-:S04]  /*0080*/  LOP3.LUT R4, R4, 0xf0f0f0f, RZ, 0xc0, !PT ;  /* 0x0f0f0f0f04047812 */ /* 0x000fc800078ec0ff */
[----:B------:R-:W-:-:S04]  /*0090*/  LOP3.LUT R4, R4, 0xf0f0f0f0, R5, 0xf8, !PT ;  /* 0xf0f0f0f004047812 */ /* 0x000fc800078ef805 */
[----:B------:R-:W-:Y:S01]  /*00a0*/  SHF.R.U32.HI R0, RZ, 0x2, R4 ;  /* 0x00000002ff007819 */ /* 0x000fe20000011604 */
[----:B------:R-:W-:-:S03]  /*00b0*/  IMAD.SHL.U32 R5, R4, 0x4, RZ ;  /* 0x0000000404057824 */ /* 0x000fc600078e00ff */
[----:B------:R-:W-:-:S04]  /*00c0*/  LOP3.LUT R0, R0, 0x33333333, RZ, 0xc0, !PT ;  /* 0x3333333300007812 */ /* 0x000fc800078ec0ff */
[----:B------:R-:W-:-:S04]  /*00d0*/  LOP3.LUT R0, R0, 0xcccccccc, R5, 0xf8, !PT ;  /* 0xcccccccc00007812 */ /* 0x000fc800078ef805 */
[----:B------:R-:W-:Y:S01]  /*00e0*/  SHF.R.U32.HI R4, RZ, 0x1, R0 ;  /* 0x00000001ff047819 */ /* 0x000fe20000011600 */
[----:B------:R-:W-:-:S03]  /*00f0*/  IMAD.SHL.U32 R5, R0, 0x2, RZ ;  /* 0x0000000200057824 */ /* 0x000fc600078e00ff */
[----:B------:R-:W-:-:S04]  /*0100*/  LOP3.LUT R4, R4, 0x55555555, RZ, 0xc0, !PT ;  /* 0x5555555504047812 */ /* 0x000fc800078ec0ff */
[----:B------:R-:W-:-:S05]  /*0110*/  LOP3.LUT R5, R4, 0xaaaaaaaa, R5, 0xf8, !PT ;  /* 0xaaaaaaaa04057812 */ /* 0x000fca00078ef805 */
[----:B------:R-:W-:Y:S01]  /*0120*/  STG.E desc[UR4][R2.64], R5 ;  /* 0x0000000502007986 */ /* 0x000fe2000c101904 */
[----:B------:R-:W-:Y:S05]  /*0130*/  EXIT ;  /* 0x000000000000794d */ /* 0x000fea0003800000 */
.L_x_1:
        /* <DEDUP_REMOVED lines=12> */
.L_x_3:


//--------------------- .nv.shared.reserved.0     --------------------------
	.section	.nv.shared.reserved.0,"aw",@nobits
	.weak		__nv_reservedSMEM_offset_0_alias
	.size		__nv_reservedSMEM_offset_0_alias, 0, 64
	.other		__nv_reservedSMEM_offset_0_alias,@"STO_CUDA_RESERVED_SHARED STV_DEFAULT"
__nv_reservedSMEM_offset_0_alias:
	.zero		0
	.zero		64


//--------------------- .nv.constant0._Z3addPiS_S_ --------------------------
	.section	.nv.constant0._Z3addPiS_S_,"a",@progbits
	.sectionflags	@""
	.align	4
.nv.constant0._Z3addPiS_S_:
	.zero		920


//--------------------- .nv.constant0._Z10bitreversePv --------------------------
	.section	.nv.constant0._Z10bitreversePv,"a",@progbits
	.sectionflags	@""
	.align	4
.nv.constant0._Z10bitreversePv:
	.zero		904


//--------------------- SYMBOLS --------------------------

	.type		.nv.reservedSmem.offset0,@object
	.size		.nv.reservedSmem.offset0,0x4
